//
// Generated by NVIDIA NVVM Compiler
//
// Compiler Build ID: CL-36424714
// Cuda compilation tools, release 13.0, V13.0.88
// Based on NVVM 20.0.0
//

.version 9.0
.target sm_100
.address_size 64

	// .globl	gemv_kernel

.visible .entry gemv_kernel(
	.param .u64 .ptr .align 1 gemv_kernel_param_0,
	.param .u64 .ptr .align 1 gemv_kernel_param_1,
	.param .u64 .ptr .align 1 gemv_kernel_param_2,
	.param .u32 gemv_kernel_param_3,
	.param .u32 gemv_kernel_param_4,
	.param .u32 gemv_kernel_param_5
)
{
	.reg .pred 	%p<13>;
	.reg .b32 	%r<41>;
	.reg .b32 	%f<68>;
	.reg .b64 	%rd<53>;

	ld.param.u64 	%rd7, [gemv_kernel_param_0];
	ld.param.u64 	%rd8, [gemv_kernel_param_1];
	ld.param.u64 	%rd6, [gemv_kernel_param_2];
	ld.param.u32 	%r20, [gemv_kernel_param_3];
	ld.param.u32 	%r18, [gemv_kernel_param_4];
	ld.param.u32 	%r19, [gemv_kernel_param_5];
	cvta.to.global.u64 	%rd1, %rd8;
	cvta.to.global.u64 	%rd2, %rd7;
	mov.u32 	%r21, %ctaid.y;
	mov.u32 	%r22, %ntid.y;
	mov.u32 	%r23, %tid.y;
	mad.lo.s32 	%r1, %r21, %r22, %r23;
	mov.u32 	%r24, %ctaid.x;
	mov.u32 	%r25, %ntid.x;
	mov.u32 	%r26, %tid.x;
	mad.lo.s32 	%r2, %r24, %r25, %r26;
	setp.ge.s32 	%p1, %r1, %r20;
	setp.ge.s32 	%p2, %r2, %r18;
	or.pred  	%p3, %p1, %p2;
	@%p3 bra 	$L__BB0_14;
	setp.lt.s32 	%p4, %r19, 1;
	mov.f32 	%f67, 0f00000000;
	@%p4 bra 	$L__BB0_13;
	mul.lo.s32 	%r3, %r19, %r1;
	and.b32  	%r4, %r19, 7;
	setp.lt.u32 	%p5, %r19, 8;
	mov.f32 	%f67, 0f00000000;
	mov.b32 	%r39, 0;
	@%p5 bra 	$L__BB0_5;
	and.b32  	%r39, %r19, 2147483640;
	neg.s32 	%r37, %r39;
	shl.b32 	%r7, %r18, 3;
	mul.wide.u32 	%rd9, %r3, 4;
	add.s64 	%rd10, %rd9, %rd2;
	add.s64 	%rd52, %rd10, 16;
	mov.f32 	%f67, 0f00000000;
	mul.wide.s32 	%rd13, %r18, 4;
	mov.u32 	%r36, %r2;
$L__BB0_4:
	.pragma "nounroll";
	ld.global.f32 	%f17, [%rd52+-16];
	mul.wide.s32 	%rd11, %r36, 4;
	add.s64 	%rd12, %rd1, %rd11;
	ld.global.f32 	%f18, [%rd12];
	fma.rn.f32 	%f19, %f17, %f18, %f67;
	ld.global.f32 	%f20, [%rd52+-12];
	add.s64 	%rd14, %rd12, %rd13;
	ld.global.f32 	%f21, [%rd14];
	fma.rn.f32 	%f22, %f20, %f21, %f19;
	ld.global.f32 	%f23, [%rd52+-8];
	add.s64 	%rd15, %rd14, %rd13;
	ld.global.f32 	%f24, [%rd15];
	fma.rn.f32 	%f25, %f23, %f24, %f22;
	ld.global.f32 	%f26, [%rd52+-4];
	add.s64 	%rd16, %rd15, %rd13;
	ld.global.f32 	%f27, [%rd16];
	fma.rn.f32 	%f28, %f26, %f27, %f25;
	ld.global.f32 	%f29, [%rd52];
	add.s64 	%rd17, %rd16, %rd13;
	ld.global.f32 	%f30, [%rd17];
	fma.rn.f32 	%f31, %f29, %f30, %f28;
	ld.global.f32 	%f32, [%rd52+4];
	add.s64 	%rd18, %rd17, %rd13;
	ld.global.f32 	%f33, [%rd18];
	fma.rn.f32 	%f34, %f32, %f33, %f31;
	ld.global.f32 	%f35, [%rd52+8];
	add.s64 	%rd19, %rd18, %rd13;
	ld.global.f32 	%f36, [%rd19];
	fma.rn.f32 	%f37, %f35, %f36, %f34;
	ld.global.f32 	%f38, [%rd52+12];
	add.s64 	%rd20, %rd19, %rd13;
	ld.global.f32 	%f39, [%rd20];
	fma.rn.f32 	%f67, %f38, %f39, %f37;
	add.s32 	%r37, %r37, 8;
	add.s32 	%r36, %r36, %r7;
	add.s64 	%rd52, %rd52, 32;
	setp.ne.s32 	%p6, %r37, 0;
	@%p6 bra 	$L__BB0_4;
$L__BB0_5:
	setp.eq.s32 	%p7, %r4, 0;
	@%p7 bra 	$L__BB0_13;
	and.b32  	%r13, %r19, 3;
	setp.lt.u32 	%p8, %r4, 4;
	@%p8 bra 	$L__BB0_8;
	add.s32 	%r28, %r39, %r3;
	mul.wide.u32 	%rd21, %r28, 4;
	add.s64 	%rd22, %rd2, %rd21;
	ld.global.f32 	%f41, [%rd22];
	mad.lo.s32 	%r29, %r39, %r18, %r2;
	mul.wide.s32 	%rd23, %r29, 4;
	add.s64 	%rd24, %rd1, %rd23;
	ld.global.f32 	%f42, [%rd24];
	fma.rn.f32 	%f43, %f41, %f42, %f67;
	cvt.u64.u32 	%rd25, %r3;
	cvt.u64.u32 	%rd26, %r39;
	add.s64 	%rd27, %rd26, %rd25;
	shl.b64 	%rd28, %rd27, 2;
	add.s64 	%rd29, %rd2, %rd28;
	ld.global.f32 	%f44, [%rd29+4];
	mul.wide.s32 	%rd30, %r18, 4;
	add.s64 	%rd31, %rd24, %rd30;
	ld.global.f32 	%f45, [%rd31];
	fma.rn.f32 	%f46, %f44, %f45, %f43;
	ld.global.f32 	%f47, [%rd29+8];
	add.s64 	%rd32, %rd31, %rd30;
	ld.global.f32 	%f48, [%rd32];
	fma.rn.f32 	%f49, %f47, %f48, %f46;
	ld.global.f32 	%f50, [%rd29+12];
	add.s64 	%rd33, %rd32, %rd30;
	ld.global.f32 	%f51, [%rd33];
	fma.rn.f32 	%f67, %f50, %f51, %f49;
	add.s32 	%r39, %r39, 4;
$L__BB0_8:
	setp.eq.s32 	%p9, %r13, 0;
	@%p9 bra 	$L__BB0_13;
	setp.eq.s32 	%p10, %r13, 1;
	@%p10 bra 	$L__BB0_11;
	add.s32 	%r30, %r39, %r3;
	mul.wide.u32 	%rd34, %r30, 4;
	add.s64 	%rd35, %rd2, %rd34;
	ld.global.f32 	%f53, [%rd35];
	mad.lo.s32 	%r31, %r39, %r18, %r2;
	mul.wide.s32 	%rd36, %r31, 4;
	add.s64 	%rd37, %rd1, %rd36;
	ld.global.f32 	%f54, [%rd37];
	fma.rn.f32 	%f55, %f53, %f54, %f67;
	cvt.u64.u32 	%rd38, %r3;
	cvt.u64.u32 	%rd39, %r39;
	add.s64 	%rd40, %rd39, %rd38;
	shl.b64 	%rd41, %rd40, 2;
	add.s64 	%rd42, %rd2, %rd41;
	ld.global.f32 	%f56, [%rd42+4];
	mul.wide.s32 	%rd43, %r18, 4;
	add.s64 	%rd44, %rd37, %rd43;
	ld.global.f32 	%f57, [%rd44];
	fma.rn.f32 	%f67, %f56, %f57, %f55;
	add.s32 	%r39, %r39, 2;
$L__BB0_11:
	and.b32  	%r32, %r19, 1;
	setp.eq.b32 	%p11, %r32, 1;
	not.pred 	%p12, %p11;
	@%p12 bra 	$L__BB0_13;
	add.s32 	%r33, %r39, %r3;
	mul.wide.u32 	%rd45, %r33, 4;
	add.s64 	%rd46, %rd2, %rd45;
	ld.global.f32 	%f58, [%rd46];
	mad.lo.s32 	%r34, %r39, %r18, %r2;
	mul.wide.s32 	%rd47, %r34, 4;
	add.s64 	%rd48, %rd1, %rd47;
	ld.global.f32 	%f59, [%rd48];
	fma.rn.f32 	%f67, %f58, %f59, %f67;
$L__BB0_13:
	mad.lo.s32 	%r35, %r18, %r1, %r2;
	cvta.to.global.u64 	%rd49, %rd6;
	mul.wide.s32 	%rd50, %r35, 4;
	add.s64 	%rd51, %rd49, %rd50;
	st.global.f32 	[%rd51], %f67;
$L__BB0_14:
	ret;

}
	// .globl	gemm_kernel
.visible .entry gemm_kernel(
	.param .u64 .ptr .align 1 gemm_kernel_param_0,
	.param .u64 .ptr .align 1 gemm_kernel_param_1,
	.param .u64 .ptr .align 1 gemm_kernel_param_2,
	.param .u32 gemm_kernel_param_3,
	.param .u32 gemm_kernel_param_4,
	.param .u32 gemm_kernel_param_5
)
{
	.reg .pred 	%p<13>;
	.reg .b32 	%r<41>;
	.reg .b32 	%f<68>;
	.reg .b64 	%rd<53>;

	ld.param.u64 	%rd7, [gemm_kernel_param_0];
	ld.param.u64 	%rd8, [gemm_kernel_param_1];
	ld.param.u64 	%rd6, [gemm_kernel_param_2];
	ld.param.u32 	%r20, [gemm_kernel_param_3];
	ld.param.u32 	%r18, [gemm_kernel_param_4];
	ld.param.u32 	%r19, [gemm_kernel_param_5];
	cvta.to.global.u64 	%rd1, %rd8;
	cvta.to.global.u64 	%rd2, %rd7;
	mov.u32 	%r21, %ctaid.y;
	mov.u32 	%r22, %ntid.y;
	mov.u32 	%r23, %tid.y;
	mad.lo.s32 	%r1, %r21, %r22, %r23;
	mov.u32 	%r24, %ctaid.x;
	mov.u32 	%r25, %ntid.x;
	mov.u32 	%r26, %tid.x;
	mad.lo.s32 	%r2, %r24, %r25, %r26;
	setp.ge.s32 	%p1, %r1, %r20;
	setp.ge.s32 	%p2, %r2, %r18;
	or.pred  	%p3, %p1, %p2;
	@%p3 bra 	$L__BB1_14;
	setp.lt.s32 	%p4, %r19, 1;
	mov.f32 	%f67, 0f00000000;
	@%p4 bra 	$L__BB1_13;
	mul.lo.s32 	%r3, %r19, %r1;
	and.b32  	%r4, %r19, 7;
	setp.lt.u32 	%p5, %r19, 8;
	mov.f32 	%f67, 0f00000000;
	mov.b32 	%r39, 0;
	@%p5 bra 	$L__BB1_5;
	and.b32  	%r39, %r19, 2147483640;
	neg.s32 	%r37, %r39;
	shl.b32 	%r7, %r18, 3;
	mul.wide.u32 	%rd9, %r3, 4;
	add.s64 	%rd10, %rd9, %rd2;
	add.s64 	%rd52, %rd10, 16;
	mov.f32 	%f67, 0f00000000;
	mul.wide.s32 	%rd13, %r18, 4;
	mov.u32 	%r36, %r2;
$L__BB1_4:
	.pragma "nounroll";
	ld.global.f32 	%f17, [%rd52+-16];
	mul.wide.s32 	%rd11, %r36, 4;
	add.s64 	%rd12, %rd1, %rd11;
	ld.global.f32 	%f18, [%rd12];
	fma.rn.f32 	%f19, %f17, %f18, %f67;
	ld.global.f32 	%f20, [%rd52+-12];
	add.s64 	%rd14, %rd12, %rd13;
	ld.global.f32 	%f21, [%rd14];
	fma.rn.f32 	%f22, %f20, %f21, %f19;
	ld.global.f32 	%f23, [%rd52+-8];
	add.s64 	%rd15, %rd14, %rd13;
	ld.global.f32 	%f24, [%rd15];
	fma.rn.f32 	%f25, %f23, %f24, %f22;
	ld.global.f32 	%f26, [%rd52+-4];
	add.s64 	%rd16, %rd15, %rd13;
	ld.global.f32 	%f27, [%rd16];
	fma.rn.f32 	%f28, %f26, %f27, %f25;
	ld.global.f32 	%f29, [%rd52];
	add.s64 	%rd17, %rd16, %rd13;
	ld.global.f32 	%f30, [%rd17];
	fma.rn.f32 	%f31, %f29, %f30, %f28;
	ld.global.f32 	%f32, [%rd52+4];
	add.s64 	%rd18, %rd17, %rd13;
	ld.global.f32 	%f33, [%rd18];
	fma.rn.f32 	%f34, %f32, %f33, %f31;
	ld.global.f32 	%f35, [%rd52+8];
	add.s64 	%rd19, %rd18, %rd13;
	ld.global.f32 	%f36, [%rd19];
	fma.rn.f32 	%f37, %f35, %f36, %f34;
	ld.global.f32 	%f38, [%rd52+12];
	add.s64 	%rd20, %rd19, %rd13;
	ld.global.f32 	%f39, [%rd20];
	fma.rn.f32 	%f67, %f38, %f39, %f37;
	add.s32 	%r37, %r37, 8;
	add.s32 	%r36, %r36, %r7;
	add.s64 	%rd52, %rd52, 32;
	setp.ne.s32 	%p6, %r37, 0;
	@%p6 bra 	$L__BB1_4;
$L__BB1_5:
	setp.eq.s32 	%p7, %r4, 0;
	@%p7 bra 	$L__BB1_13;
	and.b32  	%r13, %r19, 3;
	setp.lt.u32 	%p8, %r4, 4;
	@%p8 bra 	$L__BB1_8;
	add.s32 	%r28, %r39, %r3;
	mul.wide.u32 	%rd21, %r28, 4;
	add.s64 	%rd22, %rd2, %rd21;
	ld.global.f32 	%f41, [%rd22];
	mad.lo.s32 	%r29, %r39, %r18, %r2;
	mul.wide.s32 	%rd23, %r29, 4;
	add.s64 	%rd24, %rd1, %rd23;
	ld.global.f32 	%f42, [%rd24];
	fma.rn.f32 	%f43, %f41, %f42, %f67;
	cvt.u64.u32 	%rd25, %r3;
	cvt.u64.u32 	%rd26, %r39;
	add.s64 	%rd27, %rd26, %rd25;
	shl.b64 	%rd28, %rd27, 2;
	add.s64 	%rd29, %rd2, %rd28;
	ld.global.f32 	%f44, [%rd29+4];
	mul.wide.s32 	%rd30, %r18, 4;
	add.s64 	%rd31, %rd24, %rd30;
	ld.global.f32 	%f45, [%rd31];
	fma.rn.f32 	%f46, %f44, %f45, %f43;
	ld.global.f32 	%f47, [%rd29+8];
	add.s64 	%rd32, %rd31, %rd30;
	ld.global.f32 	%f48, [%rd32];
	fma.rn.f32 	%f49, %f47, %f48, %f46;
	ld.global.f32 	%f50, [%rd29+12];
	add.s64 	%rd33, %rd32, %rd30;
	ld.global.f32 	%f51, [%rd33];
	fma.rn.f32 	%f67, %f50, %f51, %f49;
	add.s32 	%r39, %r39, 4;
$L__BB1_8:
	setp.eq.s32 	%p9, %r13, 0;
	@%p9 bra 	$L__BB1_13;
	setp.eq.s32 	%p10, %r13, 1;
	@%p10 bra 	$L__BB1_11;
	add.s32 	%r30, %r39, %r3;
	mul.wide.u32 	%rd34, %r30, 4;
	add.s64 	%rd35, %rd2, %rd34;
	ld.global.f32 	%f53, [%rd35];
	mad.lo.s32 	%r31, %r39, %r18, %r2;
	mul.wide.s32 	%rd36, %r31, 4;
	add.s64 	%rd37, %rd1, %rd36;
	ld.global.f32 	%f54, [%rd37];
	fma.rn.f32 	%f55, %f53, %f54, %f67;
	cvt.u64.u32 	%rd38, %r3;
	cvt.u64.u32 	%rd39, %r39;
	add.s64 	%rd40, %rd39, %rd38;
	shl.b64 	%rd41, %rd40, 2;
	add.s64 	%rd42, %rd2, %rd41;
	ld.global.f32 	%f56, [%rd42+4];
	mul.wide.s32 	%rd43, %r18, 4;
	add.s64 	%rd44, %rd37, %rd43;
	ld.global.f32 	%f57, [%rd44];
	fma.rn.f32 	%f67, %f56, %f57, %f55;
	add.s32 	%r39, %r39, 2;
$L__BB1_11:
	and.b32  	%r32, %r19, 1;
	setp.eq.b32 	%p11, %r32, 1;
	not.pred 	%p12, %p11;
	@%p12 bra 	$L__BB1_13;
	add.s32 	%r33, %r39, %r3;
	mul.wide.u32 	%rd45, %r33, 4;
	add.s64 	%rd46, %rd2, %rd45;
	ld.global.f32 	%f58, [%rd46];
	mad.lo.s32 	%r34, %r39, %r18, %r2;
	mul.wide.s32 	%rd47, %r34, 4;
	add.s64 	%rd48, %rd1, %rd47;
	ld.global.f32 	%f59, [%rd48];
	fma.rn.f32 	%f67, %f58, %f59, %f67;
$L__BB1_13:
	mad.lo.s32 	%r35, %r18, %r1, %r2;
	cvta.to.global.u64 	%rd49, %rd6;
	mul.wide.s32 	%rd50, %r35, 4;
	add.s64 	%rd51, %rd49, %rd50;
	st.global.f32 	[%rd51], %f67;
$L__BB1_14:
	ret;

}


// ===== COMPILED SASS (sm_100) =====

	.target	sm_100

	.elftype	@"ET_EXEC"


//--------------------- .note.nv.tkinfo           --------------------------
	.section	.note.nv.tkinfo,"",@"SHT_NOTE"
	.sectionflags	@"SHF_NOTE_NV_TKINFO"
	.tkinfo
        /*0018*/ 	.word	0x00000002
        /*0030*/ 	.string	""
        /*0030*/ 	.string	"ptxas"
        /*0030*/ 	.string	"Cuda compilation tools, release 13.0, V13.0.88"
        /*0030*/ 	.string	"Build cuda_13.0.r13.0/compiler.36424714_0"
        /*0030*/ 	.string	"-arch sm_100 -m 64 "



//--------------------- .note.nv.cuinfo           --------------------------
	.section	.note.nv.cuinfo,"",@"SHT_NOTE"
	.sectionflags	@"SHF_NOTE_NV_CUINFO"
        /*0018*/ 	.short	0x0002
        /*001a*/ 	.short	0x0064
        /*001c*/ 	.short	0x0082
	.zero		2


//--------------------- .nv.info                  --------------------------
	.section	.nv.info,"",@"SHT_CUDA_INFO"
	.align	4


	//----- nvinfo : EIATTR_REGCOUNT
	.align		4
        /*0000*/ 	.byte	0x04, 0x2f
        /*0002*/ 	.short	(.L_1 - .L_0)
	.align		4
.L_0:
        /*0004*/ 	.word	index@(gemv_kernel)
        /*0008*/ 	.word	0x00000020


	//----- nvinfo : EIATTR_FRAME_SIZE
	.align		4
.L_1:
        /*000c*/ 	.byte	0x04, 0x11
        /*000e*/ 	.short	(.L_3 - .L_2)
	.align		4
.L_2:
        /*0010*/ 	.word	index@(gemv_kernel)
        /*0014*/ 	.word	0x00000000


	//----- nvinfo : EIATTR_REGCOUNT
	.align		4
.L_3:
        /*0018*/ 	.byte	0x04, 0x2f
        /*001a*/ 	.short	(.L_5 - .L_4)
	.align		4
.L_4:
        /*001c*/ 	.word	index@(gemm_kernel)
        /*0020*/ 	.word	0x00000020


	//----- nvinfo : EIATTR_FRAME_SIZE
	.align		4
.L_5:
        /*0024*/ 	.byte	0x04, 0x11
        /*0026*/ 	.short	(.L_7 - .L_6)
	.align		4
.L_6:
        /*0028*/ 	.word	index@(gemm_kernel)
        /*002c*/ 	.word	0x00000000


	//----- nvinfo : EIATTR_MIN_STACK_SIZE
	.align		4
.L_7:
        /*0030*/ 	.byte	0x04, 0x12
        /*0032*/ 	.short	(.L_9 - .L_8)
	.align		4
.L_8:
        /*0034*/ 	.word	index@(gemm_kernel)
        /*0038*/ 	.word	0x00000000


	//----- nvinfo : EIATTR_MIN_STACK_SIZE
	.align		4
.L_9:
        /*003c*/ 	.byte	0x04, 0x12
        /*003e*/ 	.short	(.L_11 - .L_10)
	.align		4
.L_10:
        /*0040*/ 	.word	index@(gemv_kernel)
        /*0044*/ 	.word	0x00000000
.L_11:


//--------------------- .nv.compat                --------------------------
	.section	.nv.compat,"",@"SHT_CUDA_COMPAT_INFO"
	.align	4
        /*0000*/ 	.byte	0x02, 0x09, 0x00, 0x00, 0x02, 0x02, 0x01, 0x00, 0x02, 0x05, 0x05, 0x00, 0x03, 0x07, 0x01, 0x01
        /*0010*/ 	.byte	0x02, 0x03, 0x00, 0x00, 0x02, 0x06, 0x01, 0x00, 0x04, 0x0b, 0x08, 0x00, 0x09, 0x00, 0x00, 0x00
        /*0020*/ 	.byte	0x00, 0x00, 0x00, 0x00


//--------------------- .nv.info.gemm_kernel      --------------------------
	.section	.nv.info.gemm_kernel,"",@"SHT_CUDA_INFO"
	.sectionflags	@""
	.align	4


	//----- nvinfo : EIATTR_CUDA_API_VERSION
	.align		4
        /*0000*/ 	.byte	0x04, 0x37
        /*0002*/ 	.short	(.L_13 - .L_12)
.L_12:
        /*0004*/ 	.word	0x00000082


	//----- nvinfo : EIATTR_KPARAM_INFO
	.align		4
.L_13:
        /*0008*/ 	.byte	0x04, 0x17
        /*000a*/ 	.short	(.L_15 - .L_14)
.L_14:
        /*000c*/ 	.word	0x00000000
        /*0010*/ 	.short	0x0005
        /*0012*/ 	.short	0x0020
        /*0014*/ 	.byte	0x00, 0xf0, 0x11, 0x00


	//----- nvinfo : EIATTR_KPARAM_INFO
	.align		4
.L_15:
        /*0018*/ 	.byte	0x04, 0x17
        /*001a*/ 	.short	(.L_17 - .L_16)
.L_16:
        /*001c*/ 	.word	0x00000000
        /*0020*/ 	.short	0x0004
        /*0022*/ 	.short	0x001c
        /*0024*/ 	.byte	0x00, 0xf0, 0x11, 0x00


	//----- nvinfo : EIATTR_KPARAM_INFO
	.align		4
.L_17:
        /*0028*/ 	.byte	0x04, 0x17
        /*002a*/ 	.short	(.L_19 - .L_18)
.L_18:
        /*002c*/ 	.word	0x00000000
        /*0030*/ 	.short	0x0003
        /*0032*/ 	.short	0x0018
        /*0034*/ 	.byte	0x00, 0xf0, 0x11, 0x00


	//----- nvinfo : EIATTR_KPARAM_INFO
	.align		4
.L_19:
        /*0038*/ 	.byte	0x04, 0x17
        /*003a*/ 	.short	(.L_21 - .L_20)
.L_20:
        /*003c*/ 	.word	0x00000000
        /*0040*/ 	.short	0x0002
        /*0042*/ 	.short	0x0010
        /*0044*/ 	.byte	0x00, 0xf5, 0x21, 0x00


	//----- nvinfo : EIATTR_KPARAM_INFO
	.align		4
.L_21:
        /*0048*/ 	.byte	0x04, 0x17
        /*004a*/ 	.short	(.L_23 - .L_22)
.L_22:
        /*004c*/ 	.word	0x00000000
        /*0050*/ 	.short	0x0001
        /*0052*/ 	.short	0x0008
        /*0054*/ 	.byte	0x00, 0xf5, 0x21, 0x00


	//----- nvinfo : EIATTR_KPARAM_INFO
	.align		4
.L_23:
        /*0058*/ 	.byte	0x04, 0x17
        /*005a*/ 	.short	(.L_25 - .L_24)
.L_24:
        /*005c*/ 	.word	0x00000000
        /*0060*/ 	.short	0x0000
        /*0062*/ 	.short	0x0000
        /*0064*/ 	.byte	0x00, 0xf5, 0x21, 0x00


	//----- nvinfo : EIATTR_SPARSE_MMA_MASK
	.align		4
.L_25:
        /*0068*/ 	.byte	0x03, 0x50
        /*006a*/ 	.short	0x0000


	//----- nvinfo : EIATTR_MAXREG_COUNT
	.align		4
        /*006c*/ 	.byte	0x03, 0x1b
        /*006e*/ 	.short	0x00ff


	//----- nvinfo : EIATTR_MERCURY_ISA_VERSION
	.align		4
        /*0070*/ 	.byte	0x03, 0x5f
        /*0072*/ 	.short	0x0101


	//----- nvinfo : EIATTR_VRC_CTA_INIT_COUNT
	.align		4
        /*0074*/ 	.byte	0x02, 0x4a
	.zero		1
	.zero		1


	//----- nvinfo : EIATTR_EXIT_INSTR_OFFSETS
	.align		4
        /*0078*/ 	.byte	0x04, 0x1c
        /*007a*/ 	.short	(.L_27 - .L_26)


	//   ....[0]....
.L_26:
        /*007c*/ 	.word	0x000000c0


	//   ....[1]....
        /*0080*/ 	.word	0x000008e0


	//----- nvinfo : EIATTR_CBANK_PARAM_SIZE
	.align		4
.L_27:
        /*0084*/ 	.byte	0x03, 0x19
        /*0086*/ 	.short	0x0024


	//----- nvinfo : EIATTR_PARAM_CBANK
	.align		4
        /*0088*/ 	.byte	0x04, 0x0a
        /*008a*/ 	.short	(.L_29 - .L_28)
	.align		4
.L_28:
        /*008c*/ 	.word	index@(.nv.constant0.gemm_kernel)
        /*0090*/ 	.short	0x0380
        /*0092*/ 	.short	0x0024


	//----- nvinfo : EIATTR_SW_WAR
	.align		4
.L_29:
        /*0094*/ 	.byte	0x04, 0x36
        /*0096*/ 	.short	(.L_31 - .L_30)
.L_30:
        /*0098*/ 	.word	0x00000008
.L_31:


//--------------------- .nv.info.gemv_kernel      --------------------------
	.section	.nv.info.gemv_kernel,"",@"SHT_CUDA_INFO"
	.sectionflags	@""
	.align	4


	//----- nvinfo : EIATTR_CUDA_API_VERSION
	.align		4
        /*0000*/ 	.byte	0x04, 0x37
        /*0002*/ 	.short	(.L_33 - .L_32)
.L_32:
        /*0004*/ 	.word	0x00000082


	//----- nvinfo : EIATTR_KPARAM_INFO
	.align		4
.L_33:
        /*0008*/ 	.byte	0x04, 0x17
        /*000a*/ 	.short	(.L_35 - .L_34)
.L_34:
        /*000c*/ 	.word	0x00000000
        /*0010*/ 	.short	0x0005
        /*0012*/ 	.short	0x0020
        /*0014*/ 	.byte	0x00, 0xf0, 0x11, 0x00


	//----- nvinfo : EIATTR_KPARAM_INFO
	.align		4
.L_35:
        /*0018*/ 	.byte	0x04, 0x17
        /*001a*/ 	.short	(.L_37 - .L_36)
.L_36:
        /*001c*/ 	.word	0x00000000
        /*0020*/ 	.short	0x0004
        /*0022*/ 	.short	0x001c
        /*0024*/ 	.byte	0x00, 0xf0, 0x11, 0x00


	//----- nvinfo : EIATTR_KPARAM_INFO
	.align		4
.L_37:
        /*0028*/ 	.byte	0x04, 0x17
        /*002a*/ 	.short	(.L_39 - .L_38)
.L_38:
        /*002c*/ 	.word	0x00000000
        /*0030*/ 	.short	0x0003
        /*0032*/ 	.short	0x0018
        /*0034*/ 	.byte	0x00, 0xf0, 0x11, 0x00


	//----- nvinfo : EIATTR_KPARAM_INFO
	.align		4
.L_39:
        /*0038*/ 	.byte	0x04, 0x17
        /*003a*/ 	.short	(.L_41 - .L_40)
.L_40:
        /*003c*/ 	.word	0x00000000
        /*0040*/ 	.short	0x0002
        /*0042*/ 	.short	0x0010
        /*0044*/ 	.byte	0x00, 0xf5, 0x21, 0x00


	//----- nvinfo : EIATTR_KPARAM_INFO
	.align		4
.L_41:
        /*0048*/ 	.byte	0x04, 0x17
        /*004a*/ 	.short	(.L_43 - .L_42)
.L_42:
        /*004c*/ 	.word	0x00000000
        /*0050*/ 	.short	0x0001
        /*0052*/ 	.short	0x0008
        /*0054*/ 	.byte	0x00, 0xf5, 0x21, 0x00


	//----- nvinfo : EIATTR_KPARAM_INFO
	.align		4
.L_43:
        /*0058*/ 	.byte	0x04, 0x17
        /*005a*/ 	.short	(.L_45 - .L_44)
.L_44:
        /*005c*/ 	.word	0x00000000
        /*0060*/ 	.short	0x0000
        /*0062*/ 	.short	0x0000
        /*0064*/ 	.byte	0x00, 0xf5, 0x21, 0x00


	//----- nvinfo : EIATTR_SPARSE_MMA_MASK
	.align		4
.L_45:
        /*0068*/ 	.byte	0x03, 0x50
        /*006a*/ 	.short	0x0000


	//----- nvinfo : EIATTR_MAXREG_COUNT
	.align		4
        /*006c*/ 	.byte	0x03, 0x1b
        /*006e*/ 	.short	0x00ff


	//----- nvinfo : EIATTR_MERCURY_ISA_VERSION
	.align		4
        /*0070*/ 	.byte	0x03, 0x5f
        /*0072*/ 	.short	0x0101


	//----- nvinfo : EIATTR_VRC_CTA_INIT_COUNT
	.align		4
        /*0074*/ 	.byte	0x02, 0x4a
	.zero		1
	.zero		1


	//----- nvinfo : EIATTR_EXIT_INSTR_OFFSETS
	.align		4
        /*0078*/ 	.byte	0x04, 0x1c
        /*007a*/ 	.short	(.L_47 - .L_46)


	//   ....[0]....
.L_46:
        /*007c*/ 	.word	0x000000c0


	//   ....[1]....
        /*0080*/ 	.word	0x000008e0


	//----- nvinfo : EIATTR_CBANK_PARAM_SIZE
	.align		4
.L_47:
        /*0084*/ 	.byte	0x03, 0x19
        /*0086*/ 	.short	0x0024


	//----- nvinfo : EIATTR_PARAM_CBANK
	.align		4
        /*0088*/ 	.byte	0x04, 0x0a
        /*008a*/ 	.short	(.L_49 - .L_48)
	.align		4
.L_48:
        /*008c*/ 	.word	index@(.nv.constant0.gemv_kernel)
        /*0090*/ 	.short	0x0380
        /*0092*/ 	.short	0x0024


	//----- nvinfo : EIATTR_SW_WAR
	.align		4
.L_49:
        /*0094*/ 	.byte	0x04, 0x36
        /*0096*/ 	.short	(.L_51 - .L_50)
.L_50:
        /*0098*/ 	.word	0x00000008
.L_51:


//--------------------- .nv.callgraph             --------------------------
	.section	.nv.callgraph,"",@"SHT_CUDA_CALLGRAPH"
	.align	4
	.sectionentsize	8
	.align		4
        /*0000*/ 	.word	0x00000000
	.align		4
        /*0004*/ 	.word	0xffffffff
	.align		4
        /*0008*/ 	.word	0x00000000
	.align		4
        /*000c*/ 	.word	0xfffffffe
	.align		4
        /*0010*/ 	.word	0x00000000
	.align		4
        /*0014*/ 	.word	0xfffffffd
	.align		4
        /*0018*/ 	.word	0x00000000
	.align		4
        /*001c*/ 	.word	0xfffffffc


//--------------------- .text.gemm_kernel         --------------------------
	.section	.text.gemm_kernel,"ax",@progbits
	.align	128
        .global         gemm_kernel
        .type           gemm_kernel,@function
        .size           gemm_kernel,(.L_x_10 - gemm_kernel)
        .other          gemm_kernel,@"STO_CUDA_ENTRY STV_DEFAULT"
gemm_kernel:
.text.gemm_kernel:
[----:B------:R-:W-:Y:S01]  /*0000*/  LDC R1, c[0x0][0x37c] ;  /* 0x0000df00ff017b82 */ /* 0x000fe20000000800 */
[----:B------:R-:W0:Y:S07]  /*0010*/  S2R R5, SR_TID.X ;  /* 0x0000000000057919 */ /* 0x000e2e0000002100 */
[----:B------:R-:W1:Y:S01]  /*0020*/  LDC R19, c[0x0][0x364] ;  /* 0x0000d900ff137b82 */ /* 0x000e620000000800 */
[----:B------:R-:W1:Y:S07]  /*0030*/  S2R R4, SR_TID.Y ;  /* 0x0000000000047919 */ /* 0x000e6e0000002200 */
[----:B------:R-:W0:Y:S08]  /*0040*/  S2UR UR5, SR_CTAID.X ;  /* 0x00000000000579c3 */ /* 0x000e300000002500 */
[----:B------:R-:W0:Y:S08]  /*0050*/  LDC R0, c[0x0][0x360] ;  /* 0x0000d800ff007b82 */ /* 0x000e300000000800 */
[----:B------:R-:W1:Y:S08]  /*0060*/  S2UR UR4, SR_CTAID.Y ;  /* 0x00000000000479c3 */ /* 0x000e700000002600 */
[----:B------:R-:W2:Y:S01]  /*0070*/  LDC.64 R2, c[0x0][0x398] ;  /* 0x0000e600ff027b82 */ /* 0x000ea20000000a00 */
[----:B0-----:R-:W-:-:S02]  /*0080*/  IMAD R0, R0, UR5, R5 ;  /* 0x0000000500007c24 */ /* 0x001fc4000f8e0205 */
[----:B-1----:R-:W-:-:S03]  /*0090*/  IMAD R19, R19, UR4, R4 ;  /* 0x0000000413137c24 */ /* 0x002fc6000f8e0204 */
[----:B--2---:R-:W-:-:S04]  /*00a0*/  ISETP.GE.AND P0, PT, R0, R3, PT ;  /* 0x000000030000720c */ /* 0x004fc80003f06270 */
[----:B------:R-:W-:-:S13]  /*00b0*/  ISETP.GE.OR P0, PT, R19, R2, P0 ;  /* 0x000000021300720c */ /* 0x000fda0000706670 */
[----:B------:R-:W-:Y:S05]  /*00c0*/  @P0 EXIT ;  /* 0x000000000000094d */ /* 0x000fea0003800000 */
[----:B------:R-:W0:Y:S01]  /*00d0*/  LDC R2, c[0x0][0x3a0] ;  /* 0x0000e800ff027b82 */ /* 0x000e220000000800 */
[----:B------:R-:W1:Y:S01]  /*00e0*/  LDCU.64 UR4, c[0x0][0x358] ;  /* 0x00006b00ff0477ac */ /* 0x000e620008000a00 */
[----:B------:R-:W-:Y:S01]  /*00f0*/  HFMA2 R24, -RZ, RZ, 0, 0 ;  /* 0x00000000ff187431 */ /* 0x000fe200000001ff */
[----:B0-----:R-:W-:-:S13]  /*0100*/  ISETP.GE.AND P0, PT, R2, 0x1, PT ;  /* 0x000000010200780c */ /* 0x001fda0003f06270 */
[----:B-1----:R-:W-:Y:S05]  /*0110*/  @!P0 BRA `(.L_x_0) ;  /* 0x0000000400e08947 */ /* 0x002fea0003800000 */
[C---:B------:R-:W-:Y:S01]  /*0120*/  ISETP.GE.U32.AND P1, PT, R2.reuse, 0x8, PT ;  /* 0x000000080200780c */ /* 0x040fe20003f26070 */
[----:B------:R-:W-:Y:S01]  /*0130*/  IMAD R20, R19, R2, RZ ;  /* 0x0000000213147224 */ /* 0x000fe200078e02ff */
[----:B------:R-:W-:Y:S02]  /*0140*/  LOP3.LUT R27, R2, 0x7, RZ, 0xc0, !PT ;  /* 0x00000007021b7812 */ /* 0x000fe400078ec0ff */
[----:B------:R-:W-:Y:S02]  /*0150*/  MOV R24, RZ ;  /* 0x000000ff00187202 */ /* 0x000fe40000000f00 */
[----:B------:R-:W-:Y:S02]  /*0160*/  ISETP.NE.AND P0, PT, R27, RZ, PT ;  /* 0x000000ff1b00720c */ /* 0x000fe40003f05270 */
[----:B------:R-:W-:-:S05]  /*0170*/  MOV R21, RZ ;  /* 0x000000ff00157202 */ /* 0x000fca0000000f00 */
[----:B------:R-:W-:Y:S06]  /*0180*/  @!P1 BRA `(.L_x_1) ;  /* 0x0000000000c49947 */ /* 0x000fec0003800000 */
[----:B------:R-:W0:Y:S01]  /*0190*/  LDC.64 R4, c[0x0][0x380] ;  /* 0x0000e000ff047b82 */ /* 0x000e220000000a00 */
[----:B------:R-:W-:Y:S02]  /*01a0*/  LOP3.LUT R21, R2, 0x7ffffff8, RZ, 0xc0, !PT ;  /* 0x7ffffff802157812 */ /* 0x000fe400078ec0ff */
[----:B------:R-:W-:Y:S02]  /*01b0*/  MOV R24, RZ ;  /* 0x000000ff00187202 */ /* 0x000fe40000000f00 */
[----:B------:R-:W-:Y:S02]  /*01c0*/  MOV R18, R0 ;  /* 0x0000000000127202 */ /* 0x000fe40000000f00 */
[----:B------:R-:W-:Y:S01]  /*01d0*/  IADD3 R22, PT, PT, -R21, RZ, RZ ;  /* 0x000000ff15167210 */ /* 0x000fe20007ffe1ff */
[----:B0-----:R-:W-:-:S03]  /*01e0*/  IMAD.WIDE.U32 R4, R20, 0x4, R4 ;  /* 0x0000000414047825 */ /* 0x001fc600078e0004 */
[----:B------:R-:W-:-:S04]  /*01f0*/  IADD3 R6, P1, PT, R4, 0x10, RZ ;  /* 0x0000001004067810 */ /* 0x000fc80007f3e0ff */
[----:B------:R-:W-:-:S09]  /*0200*/  IADD3.X R7, PT, PT, RZ, R5, RZ, P1, !PT ;  /* 0x00000005ff077210 */ /* 0x000fd20000ffe4ff */
.L_x_2:
[----:B------:R-:W0:Y:S01]  /*0210*/  LDC.64 R16, c[0x0][0x388] ;  /* 0x0000e200ff107b82 */ /* 0x000e220000000a00 */
[----:B------:R-:W-:Y:S02]  /*0220*/  MOV R4, R6 ;  /* 0x0000000600047202 */ /* 0x000fe40000000f00 */
[----:B------:R-:W-:-:S05]  /*0230*/  MOV R5, R7 ;  /* 0x0000000700057202 */ /* 0x000fca0000000f00 */
[----:B------:R-:W2:Y:S04]  /*0240*/  LDG.E R25, desc[UR4][R4.64+-0x10] ;  /* 0xfffff00404197981 */ /* 0x000ea8000c1e1900 */
[----:B------:R-:W3:Y:S04]  /*0250*/  LDG.E R23, desc[UR4][R4.64+-0xc] ;  /* 0xfffff40404177981 */ /* 0x000ee8000c1e1900 */
[----:B------:R-:W4:Y:S04]  /*0260*/  LDG.E R29, desc[UR4][R4.64+-0x8] ;  /* 0xfffff804041d7981 */ /* 0x000f28000c1e1900 */
[----:B------:R-:W5:Y:S01]  /*0270*/  LDG.E R28, desc[UR4][R4.64+-0x4] ;  /* 0xfffffc04041c7981 */ /* 0x000f62000c1e1900 */
[----:B0-----:R-:W-:-:S05]  /*0280*/  IMAD.WIDE R16, R18, 0x4, R16 ;  /* 0x0000000412107825 */ /* 0x001fca00078e0210 */
[----:B------:R0:W2:Y:S01]  /*0290*/  LDG.E R26, desc[UR4][R16.64] ;  /* 0x00000004101a7981 */ /* 0x0000a2000c1e1900 */
[----:B------:R-:W-:-:S04]  /*02a0*/  IMAD.WIDE R14, R3, 0x4, R16 ;  /* 0x00000004030e7825 */ /* 0x000fc800078e0210 */
[C---:B------:R-:W-:Y:S02]  /*02b0*/  IMAD.WIDE R6, R3.reuse, 0x4, R14 ;  /* 0x0000000403067825 */ /* 0x040fe400078e020e */
[----:B------:R-:W3:Y:S02]  /*02c0*/  LDG.E R14, desc[UR4][R14.64] ;  /* 0x000000040e0e7981 */ /* 0x000ee4000c1e1900 */
[C---:B------:R-:W-:Y:S02]  /*02d0*/  IMAD.WIDE R10, R3.reuse, 0x4, R6 ;  /* 0x00000004030a7825 */ /* 0x040fe400078e0206 */
[----:B------:R-:W4:Y:S02]  /*02e0*/  LDG.E R6, desc[UR4][R6.64] ;  /* 0x0000000406067981 */ /* 0x000f24000c1e1900 */
[C---:B------:R-:W-:Y:S02]  /*02f0*/  IMAD.WIDE R8, R3.reuse, 0x4, R10 ;  /* 0x0000000403087825 */ /* 0x040fe400078e020a */
[----:B------:R-:W5:Y:S02]  /*0300*/  LDG.E R10, desc[UR4][R10.64] ;  /* 0x000000040a0a7981 */ /* 0x000f64000c1e1900 */
[----:B------:R-:W-:-:S02]  /*0310*/  IMAD.WIDE R12, R3, 0x4, R8 ;  /* 0x00000004030c7825 */ /* 0x000fc400078e0208 */
[----:B------:R-:W5:Y:S04]  /*0320*/  LDG.E R7, desc[UR4][R4.64] ;  /* 0x0000000404077981 */ /* 0x000f68000c1e1900 */
[----:B------:R-:W5:Y:S01]  /*0330*/  LDG.E R8, desc[UR4][R8.64] ;  /* 0x0000000408087981 */ /* 0x000f62000c1e1900 */
[----:B0-----:R-:W-:-:S03]  /*0340*/  IMAD.WIDE R16, R3, 0x4, R12 ;  /* 0x0000000403107825 */ /* 0x001fc600078e020c */
[----:B------:R-:W5:Y:S04]  /*0350*/  LDG.E R12, desc[UR4][R12.64] ;  /* 0x000000040c0c7981 */ /* 0x000f68000c1e1900 */
[----:B------:R-:W5:Y:S04]  /*0360*/  LDG.E R15, desc[UR4][R16.64] ;  /* 0x00000004100f7981 */ /* 0x000f68000c1e1900 */
[----:B------:R-:W5:Y:S04]  /*0370*/  LDG.E R9, desc[UR4][R4.64+0x4] ;  /* 0x0000040404097981 */ /* 0x000f68000c1e1900 */
[----:B------:R-:W5:Y:S01]  /*0380*/  LDG.E R11, desc[UR4][R4.64+0xc] ;  /* 0x00000c04040b7981 */ /* 0x000f62000c1e1900 */
[----:B--2---:R-:W-:Y:S01]  /*0390*/  FFMA R26, R25, R26, R24 ;  /* 0x0000001a191a7223 */ /* 0x004fe20000000018 */
[----:B------:R-:W-:-:S02]  /*03a0*/  IMAD.WIDE R24, R3, 0x4, R16 ;  /* 0x0000000403187825 */ /* 0x000fc400078e0210 */
[----:B------:R-:W2:Y:S04]  /*03b0*/  LDG.E R16, desc[UR4][R4.64+0x8] ;  /* 0x0000080404107981 */ /* 0x000ea8000c1e1900 */
[----:B------:R-:W2:Y:S01]  /*03c0*/  LDG.E R24, desc[UR4][R24.64] ;  /* 0x0000000418187981 */ /* 0x000ea2000c1e1900 */
[----:B---3--:R-:W-:Y:S01]  /*03d0*/  FFMA R14, R23, R14, R26 ;  /* 0x0000000e170e7223 */ /* 0x008fe2000000001a */
[----:B------:R-:W-:-:S03]  /*03e0*/  IADD3 R22, PT, PT, R22, 0x8, RZ ;  /* 0x0000000816167810 */ /* 0x000fc60007ffe0ff */
[----:B----4-:R-:W-:Y:S01]  /*03f0*/  FFMA R29, R29, R6, R14 ;  /* 0x000000061d1d7223 */ /* 0x010fe2000000000e */
[----:B------:R-:W-:-:S03]  /*0400*/  ISETP.NE.AND P1, PT, R22, RZ, PT ;  /* 0x000000ff1600720c */ /* 0x000fc60003f25270 */
[----:B-----5:R-:W-:Y:S01]  /*0410*/  FFMA R10, R28, R10, R29 ;  /* 0x0000000a1c0a7223 */ /* 0x020fe2000000001d */
[----:B------:R-:W-:-:S03]  /*0420*/  IADD3 R6, P2, PT, R4, 0x20, RZ ;  /* 0x0000002004067810 */ /* 0x000fc60007f5e0ff */
[----:B------:R-:W-:Y:S01]  /*0430*/  FFMA R8, R7, R8, R10 ;  /* 0x0000000807087223 */ /* 0x000fe2000000000a */
[----:B------:R-:W-:Y:S02]  /*0440*/  IADD3.X R7, PT, PT, RZ, R5, RZ, P2, !PT ;  /* 0x00000005ff077210 */ /* 0x000fe400017fe4ff */
[----:B------:R-:W-:Y:S01]  /*0450*/  LEA R18, R3, R18, 0x3 ;  /* 0x0000001203127211 */ /* 0x000fe200078e18ff */
[----:B------:R-:W-:-:S04]  /*0460*/  FFMA R9, R9, R12, R8 ;  /* 0x0000000c09097223 */ /* 0x000fc80000000008 */
[----:B--2---:R-:W-:-:S04]  /*0470*/  FFMA R16, R16, R15, R9 ;  /* 0x0000000f10107223 */ /* 0x004fc80000000009 */
[----:B------:R-:W-:Y:S01]  /*0480*/  FFMA R24, R11, R24, R16 ;  /* 0x000000180b187223 */ /* 0x000fe20000000010 */
[----:B------:R-:W-:Y:S06]  /*0490*/  @P1 BRA `(.L_x_2) ;  /* 0xfffffffc005c1947 */ /* 0x000fec000383ffff */
.L_x_1:
[----:B------:R-:W-:Y:S05]  /*04a0*/  @!P0 BRA `(.L_x_0) ;  /* 0x0000000000fc8947 */ /* 0x000fea0003800000 */
[----:B------:R-:W-:Y:S02]  /*04b0*/  ISETP.GE.U32.AND P1, PT, R27, 0x4, PT ;  /* 0x000000041b00780c */ /* 0x000fe40003f26070 */
[----:B------:R-:W-:-:S04]  /*04c0*/  LOP3.LUT R16, R2, 0x3, RZ, 0xc0, !PT ;  /* 0x0000000302107812 */ /* 0x000fc800078ec0ff */
[----:B------:R-:W-:-:S07]  /*04d0*/  ISETP.NE.AND P0, PT, R16, RZ, PT ;  /* 0x000000ff1000720c */ /* 0x000fce0003f05270 */
[----:B------:R-:W-:Y:S06]  /*04e0*/  @!P1 BRA `(.L_x_3) ;  /* 0x00000000006c9947 */ /* 0x000fec0003800000 */
[----:B------:R-:W0:Y:S01]  /*04f0*/  LDC.64 R6, c[0x0][0x388] ;  /* 0x0000e200ff067b82 */ /* 0x000e220000000a00 */
[----:B------:R-:W1:Y:S01]  /*0500*/  LDCU.64 UR6, c[0x0][0x380] ;  /* 0x00007000ff0677ac */ /* 0x000e620008000a00 */
[----:B------:R-:W-:Y:S01]  /*0510*/  IMAD R9, R21, R3, R0 ;  /* 0x0000000315097224 */ /* 0x000fe200078e0200 */
[CC--:B------:R-:W-:Y:S02]  /*0520*/  IADD3 R5, PT, PT, R20.reuse, R21.reuse, RZ ;  /* 0x0000001514057210 */ /* 0x0c0fe40007ffe0ff */
[----:B------:R-:W-:-:S03]  /*0530*/  IADD3 R10, P1, PT, R20, R21, RZ ;  /* 0x00000015140a7210 */ /* 0x000fc60007f3e0ff */
[----:B------:R-:W2:Y:S01]  /*0540*/  LDC.64 R14, c[0x0][0x380] ;  /* 0x0000e000ff0e7b82 */ /* 0x000ea20000000a00 */
[----:B0-----:R-:W-:-:S04]  /*0550*/  IMAD.WIDE R6, R9, 0x4, R6 ;  /* 0x0000000409067825 */ /* 0x001fc800078e0206 */
[----:B------:R-:W-:Y:S02]  /*0560*/  IMAD.WIDE R8, R3, 0x4, R6 ;  /* 0x0000000403087825 */ /* 0x000fe400078e0206 */
[----:B------:R-:W3:Y:S02]  /*0570*/  LDG.E R6, desc[UR4][R6.64] ;  /* 0x0000000406067981 */ /* 0x000ee4000c1e1900 */
[----:B--2---:R-:W-:Y:S01]  /*0580*/  IMAD.WIDE.U32 R14, R5, 0x4, R14 ;  /* 0x00000004050e7825 */ /* 0x004fe200078e000e */
[----:B------:R-:W-:Y:S02]  /*0590*/  IADD3.X R5, PT, PT, RZ, RZ, RZ, P1, !PT ;  /* 0x000000ffff057210 */ /* 0x000fe40000ffe4ff */
[----:B-1----:R-:W-:-:S03]  /*05a0*/  LEA R4, P1, R10, UR6, 0x2 ;  /* 0x000000060a047c11 */ /* 0x002fc6000f8210ff */
[----:B------:R-:W3:Y:S01]  /*05b0*/  LDG.E R15, desc[UR4][R14.64] ;  /* 0x000000040e0f7981 */ /* 0x000ee2000c1e1900 */
[----:B------:R-:W-:Y:S01]  /*05c0*/  LEA.HI.X R5, R10, UR7, R5, 0x2, P1 ;  /* 0x000000070a057c11 */ /* 0x000fe200088f1405 */
[C---:B------:R-:W-:Y:S02]  /*05d0*/  IMAD.WIDE R10, R3.reuse, 0x4, R8 ;  /* 0x00000004030a7825 */ /* 0x040fe400078e0208 */
[----:B------:R-:W2:Y:S04]  /*05e0*/  LDG.E R8, desc[UR4][R8.64] ;  /* 0x0000000408087981 */ /* 0x000ea8000c1e1900 */
[----:B------:R-:W2:Y:S01]  /*05f0*/  LDG.E R17, desc[UR4][R4.64+0x4] ;  /* 0x0000040404117981 */ /* 0x000ea2000c1e1900 */
[----:B------:R-:W-:-:S03]  /*0600*/  IMAD.WIDE R12, R3, 0x4, R10 ;  /* 0x00000004030c7825 */ /* 0x000fc600078e020a */
[----:B------:R-:W4:Y:S04]  /*0610*/  LDG.E R22, desc[UR4][R10.64] ;  /* 0x000000040a167981 */ /* 0x000f28000c1e1900 */
[----:B------:R-:W4:Y:S04]  /*0620*/  LDG.E R18, desc[UR4][R4.64+0x8] ;  /* 0x0000080404127981 */ /* 0x000f28000c1e1900 */
[----:B------:R-:W5:Y:S04]  /*0630*/  LDG.E R26, desc[UR4][R4.64+0xc] ;  /* 0x00000c04041a7981 */ /* 0x000f68000c1e1900 */
[----:B------:R-:W5:Y:S01]  /*0640*/  LDG.E R12, desc[UR4][R12.64] ;  /* 0x000000040c0c7981 */ /* 0x000f62000c1e1900 */
[----:B------:R-:W-:Y:S01]  /*0650*/  IADD3 R21, PT, PT, R21, 0x4, RZ ;  /* 0x0000000415157810 */ /* 0x000fe20007ffe0ff */
[----:B---3--:R-:W-:-:S04]  /*0660*/  FFMA R24, R15, R6, R24 ;  /* 0x000000060f187223 */ /* 0x008fc80000000018 */
[----:B--2---:R-:W-:-:S04]  /*0670*/  FFMA R17, R17, R8, R24 ;  /* 0x0000000811117223 */ /* 0x004fc80000000018 */
[----:B----4-:R-:W-:-:S04]  /*0680*/  FFMA R17, R18, R22, R17 ;  /* 0x0000001612117223 */ /* 0x010fc80000000011 */
[----:B-----5:R-:W-:-:S07]  /*0690*/  FFMA R24, R26, R12, R17 ;  /* 0x0000000c1a187223 */ /* 0x020fce0000000011 */
.L_x_3:
[----:B------:R-:W-:Y:S05]  /*06a0*/  @!P0 BRA `(.L_x_0) ;  /* 0x00000000007c8947 */ /* 0x000fea0003800000 */
[----:B------:R-:W-:Y:S01]  /*06b0*/  ISETP.NE.AND P1, PT, R16, 0x1, PT ;  /* 0x000000011000780c */ /* 0x000fe20003f25270 */
[----:B------:R-:W0:Y:S01]  /*06c0*/  LDC.64 R12, c[0x0][0x380] ;  /* 0x0000e000ff0c7b82 */ /* 0x000e220000000a00 */
[----:B------:R-:W-:-:S04]  /*06d0*/  LOP3.LUT R2, R2, 0x1, RZ, 0xc0, !PT ;  /* 0x0000000102027812 */ /* 0x000fc800078ec0ff */
[----:B------:R-:W-:-:S03]  /*06e0*/  ISETP.NE.U32.AND P0, PT, R2, 0x1, PT ;  /* 0x000000010200780c */ /* 0x000fc60003f05070 */
[----:B------:R-:W1:Y:S04]  /*06f0*/  LDC.64 R10, c[0x0][0x388] ;  /* 0x0000e200ff0a7b82 */ /* 0x000e680000000a00 */
[CC--:B------:R-:W-:Y:S02]  /*0700*/  @P1 IADD3 R15, PT, PT, R20.reuse, R21.reuse, RZ ;  /* 0x00000015140f1210 */ /* 0x0c0fe40007ffe0ff */
[----:B------:R-:W-:Y:S02]  /*0710*/  @P1 IADD3 R2, P2, PT, R20, R21, RZ ;  /* 0x0000001514021210 */ /* 0x000fe40007f5e0ff */
[----:B------:R-:W2:Y:S02]  /*0720*/  @P1 LDC.64 R4, c[0x0][0x380] ;  /* 0x0000e000ff041b82 */ /* 0x000ea40000000a00 */
[----:B------:R-:W-:-:S06]  /*0730*/  @P1 IADD3.X R14, PT, PT, RZ, RZ, RZ, P2, !PT ;  /* 0x000000ffff0e1210 */ /* 0x000fcc00017fe4ff */
[----:B------:R-:W3:Y:S01]  /*0740*/  LDC.64 R6, c[0x0][0x380] ;  /* 0x0000e000ff067b82 */ /* 0x000ee20000000a00 */
[----:B0-----:R-:W-:-:S04]  /*0750*/  @P1 IMAD.WIDE.U32 R12, R15, 0x4, R12 ;  /* 0x000000040f0c1825 */ /* 0x001fc800078e000c */
[C---:B------:R-:W-:Y:S01]  /*0760*/  @P1 IMAD R15, R21.reuse, R3, R0 ;  /* 0x00000003150f1224 */ /* 0x040fe200078e0200 */
[----:B------:R-:W-:Y:S01]  /*0770*/  @P1 IADD3 R21, PT, PT, R21, 0x2, RZ ;  /* 0x0000000215151810 */ /* 0x000fe20007ffe0ff */
[----:B------:R-:W4:Y:S01]  /*0780*/  @P1 LDG.E R13, desc[UR4][R12.64] ;  /* 0x000000040c0d1981 */ /* 0x000f22000c1e1900 */
[----:B------:R-:W0:Y:S01]  /*0790*/  LDC.64 R8, c[0x0][0x388] ;  /* 0x0000e200ff087b82 */ /* 0x000e220000000a00 */
[----:B-1----:R-:W-:Y:S01]  /*07a0*/  @P1 IMAD.WIDE R10, R15, 0x4, R10 ;  /* 0x000000040f0a1825 */ /* 0x002fe200078e020a */
[----:B------:R-:W-:Y:S02]  /*07b0*/  @!P0 IADD3 R17, PT, PT, R20, R21, RZ ;  /* 0x0000001514118210 */ /* 0x000fe40007ffe0ff */
[----:B--2---:R-:W-:Y:S01]  /*07c0*/  @P1 LEA R4, P2, R2, R4, 0x2 ;  /* 0x0000000402041211 */ /* 0x004fe200078410ff */
[----:B------:R-:W-:-:S03]  /*07d0*/  @!P0 IMAD R21, R21, R3, R0 ;  /* 0x0000000315158224 */ /* 0x000fc600078e0200 */
[----:B------:R-:W-:Y:S01]  /*07e0*/  @P1 LEA.HI.X R5, R2, R5, R14, 0x2, P2 ;  /* 0x0000000502051211 */ /* 0x000fe200010f140e */
[----:B------:R-:W-:Y:S01]  /*07f0*/  @P1 IMAD.WIDE R14, R3, 0x4, R10 ;  /* 0x00000004030e1825 */ /* 0x000fe200078e020a */
[----:B------:R-:W4:Y:S03]  /*0800*/  @P1 LDG.E R2, desc[UR4][R10.64] ;  /* 0x000000040a021981 */ /* 0x000f26000c1e1900 */
[----:B---3--:R-:W-:Y:S01]  /*0810*/  @!P0 IMAD.WIDE.U32 R6, R17, 0x4, R6 ;  /* 0x0000000411068825 */ /* 0x008fe200078e0006 */
[----:B------:R-:W2:Y:S04]  /*0820*/  @P1 LDG.E R5, desc[UR4][R4.64+0x4] ;  /* 0x0000040404051981 */ /* 0x000ea8000c1e1900 */
[----:B------:R-:W2:Y:S01]  /*0830*/  @P1 LDG.E R14, desc[UR4][R14.64] ;  /* 0x000000040e0e1981 */ /* 0x000ea2000c1e1900 */
[----:B0-----:R-:W-:-:S03]  /*0840*/  @!P0 IMAD.WIDE R8, R21, 0x4, R8 ;  /* 0x0000000415088825 */ /* 0x001fc600078e0208 */
[----:B------:R-:W3:Y:S04]  /*0850*/  @!P0 LDG.E R7, desc[UR4][R6.64] ;  /* 0x0000000406078981 */ /* 0x000ee8000c1e1900 */
[----:B------:R-:W3:Y:S01]  /*0860*/  @!P0 LDG.E R8, desc[UR4][R8.64] ;  /* 0x0000000408088981 */ /* 0x000ee2000c1e1900 */
[----:B----4-:R-:W-:-:S04]  /*0870*/  @P1 FFMA R2, R13, R2, R24 ;  /* 0x000000020d021223 */ /* 0x010fc80000000018 */
[----:B--2---:R-:W-:-:S04]  /*0880*/  @P1 FFMA R24, R5, R14, R2 ;  /* 0x0000000e05181223 */ /* 0x004fc80000000002 */
[----:B---3--:R-:W-:-:S07]  /*0890*/  @!P0 FFMA R24, R7, R8, R24 ;  /* 0x0000000807188223 */ /* 0x008fce0000000018 */
.L_x_0:
[----:B------:R-:W0:Y:S01]  /*08a0*/  LDC.64 R4, c[0x0][0x390] ;  /* 0x0000e400ff047b82 */ /* 0x000e220000000a00 */
[----:B------:R-:W-:-:S04]  /*08b0*/  IMAD R3, R19, R3, R0 ;  /* 0x0000000313037224 */ /* 0x000fc800078e0200 */
[----:B0-----:R-:W-:-:S05]  /*08c0*/  IMAD.WIDE R2, R3, 0x4, R4 ;  /* 0x0000000403027825 */ /* 0x001fca00078e0204 */
[----:B------:R-:W-:Y:S01]  /*08d0*/  STG.E desc[UR4][R2.64], R24 ;  /* 0x0000001802007986 */ /* 0x000fe2000c101904 */
[----:B------:R-:W-:Y:S05]  /*08e0*/  EXIT ;  /* 0x000000000000794d */ /* 0x000fea0003800000 */
.L_x_4:
[----:B------:R-:W-:-:S00]  /*08f0*/  BRA `(.L_x_4) ;  /* 0xfffffffc00fc7947 */ /* 0x000fc0000383ffff */
[----:B------:R-:W-:-:S00]  /*0900*/  NOP ;  /* 0x0000000000007918 */ /* 0x000fc00000000000 */
[----:B------:R-:W-:-:S00]  /*0910*/  NOP ;  /* 0x0000000000007918 */ /* 0x000fc00000000000 */
[----:B------:R-:W-:-:S00]  /*0920*/  NOP ;  /* 0x0000000000007918 */ /* 0x000fc00000000000 */
[----:B------:R-:W-:-:S00]  /*0930*/  NOP ;  /* 0x0000000000007918 */ /* 0x000fc00000000000 */
[----:B------:R-:W-:-:S00]  /*0940*/  NOP ;  /* 0x0000000000007918 */ /* 0x000fc00000000000 */
[----:B------:R-:W-:-:S00]  /*0950*/  NOP ;  /* 0x0000000000007918 */ /* 0x000fc00000000000 */
[----:B------:R-:W-:-:S00]  /*0960*/  NOP ;  /* 0x0000000000007918 */ /* 0x000fc00000000000 */
[----:B------:R-:W-:-:S00]  /*0970*/  NOP ;  /* 0x0000000000007918 */ /* 0x000fc00000000000 */
.L_x_10:


//--------------------- .text.gemv_kernel         --------------------------
	.section	.text.gemv_kernel,"ax",@progbits
	.align	128
        .global         gemv_kernel
        .type           gemv_kernel,@function
        .size           gemv_kernel,(.L_x_11 - gemv_kernel)
        .other          gemv_kernel,@"STO_CUDA_ENTRY STV_DEFAULT"
gemv_kernel:
.text.gemv_kernel:
        /* <DEDUP_REMOVED lines=33> */
.L_x_7:
        /* <DEDUP_REMOVED lines=41> */
.L_x_6:
        /* <DEDUP_REMOVED lines=32> */
.L_x_8:
        /* <DEDUP_REMOVED lines=32> */
.L_x_5:
[----:B------:R-:W0:Y:S01]  /*08a0*/  LDC.64 R4, c[0x0][0x390] ;  /* 0x0000e400ff047b82 */ /* 0x000e220000000a00 */
[----:B------:R-:W-:-:S04]  /*08b0*/  IMAD R3, R19, R3, R0 ;  /* 0x0000000313037224 */ /* 0x000fc800078e0200 */
[----:B0-----:R-:W-:-:S05]  /*08c0*/  IMAD.WIDE R2, R3, 0x4, R4 ;  /* 0x0000000403027825 */ /* 0x001fca00078e0204 */
[----:B------:R-:W-:Y:S01]  /*08d0*/  STG.E desc[UR4][R2.64], R24 ;  /* 0x0000001802007986 */ /* 0x000fe2000c101904 */
[----:B------:R-:W-:Y:S05]  /*08e0*/  EXIT ;  /* 0x000000000000794d */ /* 0x000fea0003800000 */
.L_x_9:
        /* <DEDUP_REMOVED lines=9> */
.L_x_11:


//--------------------- .nv.shared.reserved.0     --------------------------
	.section	.nv.shared.reserved.0,"aw",@nobits
	.weak		__nv_reservedSMEM_offset_0_alias
	.size		__nv_reservedSMEM_offset_0_alias, 0, 64
	.other		__nv_reservedSMEM_offset_0_alias,@"STO_CUDA_RESERVED_SHARED STV_DEFAULT"
__nv_reservedSMEM_offset_0_alias:
	.zero		0
	.zero		64


//--------------------- .nv.constant0.gemm_kernel --------------------------
	.section	.nv.constant0.gemm_kernel,"a",@progbits
	.sectionflags	@""
	.align	4
.nv.constant0.gemm_kernel:
	.zero		932


//--------------------- .nv.constant0.gemv_kernel --------------------------
	.section	.nv.constant0.gemv_kernel,"a",@progbits
	.sectionflags	@""
	.align	4
.nv.constant0.gemv_kernel:
	.zero		932


//--------------------- SYMBOLS --------------------------

	.type		.nv.reservedSmem.offset0,@object
	.size		.nv.reservedSmem.offset0,0x4
